	.headerflags	@"EF_CUDA_TEXMODE_UNIFIED EF_CUDA_64BIT_ADDRESS EF_CUDA_ACCELERATORS EF_CUDA_SM90 EF_CUDA_VIRTUAL_SM(EF_CUDA_SM90)"
	.elftype	@"ET_EXEC"


//--------------------- .nv.info                  --------------------------
	.section	.nv.info,"",@"SHT_CUDA_INFO"
	.align	4


	//----- nvinfo : EIATTR_REGCOUNT
	.align		4
        /*0000*/ 	.byte	0x04, 0x2f
        /*0002*/ 	.short	(.L_1 - .L_0)
	.align		4
.L_0:
        /*0004*/ 	.word	index@(triton_poi_fused_clone_1)
        /*0008*/ 	.word	0x00000012


	//----- nvinfo : EIATTR_MIN_STACK_SIZE
	.align		4
.L_1:
        /*000c*/ 	.byte	0x04, 0x12
        /*000e*/ 	.short	(.L_3 - .L_2)
	.align		4
.L_2:
        /*0010*/ 	.word	index@(triton_poi_fused_clone_1)
        /*0014*/ 	.word	0x00000000


	//----- nvinfo : EIATTR_FRAME_SIZE
	.align		4
.L_3:
        /*0018*/ 	.byte	0x04, 0x11
        /*001a*/ 	.short	(.L_5 - .L_4)
	.align		4
.L_4:
        /*001c*/ 	.word	index@(triton_poi_fused_clone_1)
        /*0020*/ 	.word	0x00000000


	//----- nvinfo : EIATTR_MIN_STACK_SIZE
	.align		4
.L_5:
        /*0024*/ 	.byte	0x04, 0x12
        /*0026*/ 	.short	(.L_7 - .L_6)
	.align		4
.L_6:
        /*0028*/ 	.word	index@(triton_poi_fused_clone_1)
        /*002c*/ 	.word	0x00000000
.L_7:


//--------------------- .nv.info.triton_poi_fused_clone_1 --------------------------
	.section	.nv.info.triton_poi_fused_clone_1,"",@"SHT_CUDA_INFO"
	.sectionflags	@""
	.align	4


	//----- nvinfo : EIATTR_CUDA_API_VERSION
	.align		4
        /*0000*/ 	.byte	0x04, 0x37
        /*0002*/ 	.short	(.L_9 - .L_8)
.L_8:
        /*0004*/ 	.word	0x0000007c


	//----- nvinfo : EIATTR_KPARAM_INFO
	.align		4
.L_9:
        /*0008*/ 	.byte	0x04, 0x17
        /*000a*/ 	.short	(.L_11 - .L_10)
.L_10:
        /*000c*/ 	.word	0x00000000
        /*0010*/ 	.short	0x0004
        /*0012*/ 	.short	0x001c
        /*0014*/ 	.byte	0x00, 0xf0, 0x11, 0x00


	//----- nvinfo : EIATTR_KPARAM_INFO
	.align		4
.L_11:
        /*0018*/ 	.byte	0x04, 0x17
        /*001a*/ 	.short	(.L_13 - .L_12)
.L_12:
        /*001c*/ 	.word	0x00000000
        /*0020*/ 	.short	0x0003
        /*0022*/ 	.short	0x0018
        /*0024*/ 	.byte	0x00, 0xf0, 0x11, 0x00


	//----- nvinfo : EIATTR_KPARAM_INFO
	.align		4
.L_13:
        /*0028*/ 	.byte	0x04, 0x17
        /*002a*/ 	.short	(.L_15 - .L_14)
.L_14:
        /*002c*/ 	.word	0x00000000
        /*0030*/ 	.short	0x0002
        /*0032*/ 	.short	0x0010
        /*0034*/ 	.byte	0x00, 0xf4, 0x21, 0x00


	//----- nvinfo : EIATTR_KPARAM_INFO
	.align		4
.L_15:
        /*0038*/ 	.byte	0x04, 0x17
        /*003a*/ 	.short	(.L_17 - .L_16)
.L_16:
        /*003c*/ 	.word	0x00000000
        /*0040*/ 	.short	0x0001
        /*0042*/ 	.short	0x0008
        /*0044*/ 	.byte	0x00, 0xf4, 0x21, 0x00


	//----- nvinfo : EIATTR_KPARAM_INFO
	.align		4
.L_17:
        /*0048*/ 	.byte	0x04, 0x17
        /*004a*/ 	.short	(.L_19 - .L_18)
.L_18:
        /*004c*/ 	.word	0x00000000
        /*0050*/ 	.short	0x0000
        /*0052*/ 	.short	0x0000
        /*0054*/ 	.byte	0x00, 0xf4, 0x21, 0x00


	//----- nvinfo : EIATTR_SPARSE_MMA_MASK
	.align		4
.L_19:
        /*0058*/ 	.byte	0x03, 0x50
        /*005a*/ 	.short	0x0000


	//----- nvinfo : EIATTR_MAXREG_COUNT
	.align		4
        /*005c*/ 	.byte	0x03, 0x1b
        /*005e*/ 	.short	0x00ff


	//----- nvinfo : EIATTR_EXIT_INSTR_OFFSETS
	.align		4
        /*0060*/ 	.byte	0x04, 0x1c
        /*0062*/ 	.short	(.L_21 - .L_20)


	//   ....[0]....
.L_20:
        /*0064*/ 	.word	0x00000350


	//   ....[1]....
        /*0068*/ 	.word	0x000003c0


	//----- nvinfo : EIATTR_REQNTID
	.align		4
.L_21:
        /*006c*/ 	.byte	0x04, 0x10
        /*006e*/ 	.short	(.L_23 - .L_22)
.L_22:
        /*0070*/ 	.word	0x00000080
        /*0074*/ 	.word	0x00000001
        /*0078*/ 	.word	0x00000001


	//----- nvinfo : EIATTR_CBANK_PARAM_SIZE
	.align		4
.L_23:
        /*007c*/ 	.byte	0x03, 0x19
        /*007e*/ 	.short	0x0020


	//----- nvinfo : EIATTR_PARAM_CBANK
	.align		4
        /*0080*/ 	.byte	0x04, 0x0a
        /*0082*/ 	.short	(.L_25 - .L_24)
	.align		4
.L_24:
        /*0084*/ 	.word	index@(.nv.constant0.triton_poi_fused_clone_1)
        /*0088*/ 	.short	0x0210
        /*008a*/ 	.short	0x0020


	//----- nvinfo : EIATTR_SW_WAR
	.align		4
.L_25:
        /*008c*/ 	.byte	0x04, 0x36
        /*008e*/ 	.short	(.L_27 - .L_26)
.L_26:
        /*0090*/ 	.word	0x00000008
.L_27:


//--------------------- .nv.callgraph             --------------------------
	.section	.nv.callgraph,"",@"SHT_CUDA_CALLGRAPH"
	.align	4
	.sectionentsize	8
	.align		4
        /*0000*/ 	.word	0x00000000
	.align		4
        /*0004*/ 	.word	0xffffffff
	.align		4
        /*0008*/ 	.word	0x00000000
	.align		4
        /*000c*/ 	.word	0xfffffffe
	.align		4
        /*0010*/ 	.word	0x00000000
	.align		4
        /*0014*/ 	.word	0xfffffffd
	.align		4
        /*0018*/ 	.word	0x00000000
	.align		4
        /*001c*/ 	.word	0xfffffffc


//--------------------- .text.triton_poi_fused_clone_1 --------------------------
	.section	.text.triton_poi_fused_clone_1,"ax",@progbits
	.sectionflags	@"SHF_BARRIERS=1"
	.align	128
        .global         triton_poi_fused_clone_1
        .type           triton_poi_fused_clone_1,@function
        .size           triton_poi_fused_clone_1,(.L_x_1 - triton_poi_fused_clone_1)
        .other          triton_poi_fused_clone_1,@"STO_CUDA_ENTRY STV_DEFAULT"
triton_poi_fused_clone_1:
.text.triton_poi_fused_clone_1:
[----:B------:R-:W0:Y:S02]  /*0000*/  LDC R1, c[0x0][0x28] ;  /* 0x00000a00ff017b82 */ /* 0x000e240000000800 */
[----:B------:R-:W1:Y:S01]  /*0010*/  S2R R7, SR_CTAID.Y ;  /* 0x0000000000077919 */ /* 0x000e620000002600 */
[----:B------:R-:W2:Y:S01]  /*0020*/  LDC.64 R4, c[0x0][0x210] ;  /* 0x00008400ff047b82 */ /* 0x000ea20000000a00 */
[----:B------:R-:W-:Y:S01]  /*0030*/  ULDC.64 UR6, c[0x0][0x208] ;  /* 0x0000820000067ab9 */ /* 0x000fe20000000a00 */
[----:B------:R-:W3:Y:S01]  /*0040*/  S2R R8, SR_TID.X ;  /* 0x0000000000087919 */ /* 0x000ee20000002100 */
[----:B------:R-:W4:Y:S05]  /*0050*/  S2R R6, SR_CTAID.X ;  /* 0x0000000000067919 */ /* 0x000f2a0000002500 */
[----:B------:R-:W5:Y:S01]  /*0060*/  LDC.64 R2, c[0x0][0x218] ;  /* 0x00008600ff027b82 */ /* 0x000f620000000a00 */
[----:B-1----:R-:W-:-:S02]  /*0070*/  IMAD.SHL.U32 R7, R7, 0x40, RZ ;  /* 0x0000004007077824 */ /* 0x002fc400078e00ff */
[----:B---3--:R-:W-:Y:S01]  /*0080*/  IMAD.SHL.U32 R0, R8, 0x2, RZ ;  /* 0x0000000208007824 */ /* 0x008fe200078e00ff */
[----:B------:R-:W-:-:S04]  /*0090*/  SHF.R.U32.HI R11, RZ, 0x5, R8 ;  /* 0x00000005ff0b7819 */ /* 0x000fc80000011608 */
[----:B------:R-:W-:-:S04]  /*00a0*/  LOP3.LUT R10, R7, 0x3e, R0, 0xf8, !PT ;  /* 0x0000003e070a7812 */ /* 0x000fc800078ef800 */
[----:B------:R-:W-:Y:S02]  /*00b0*/  SHF.R.S32.HI R9, RZ, 0x1f, R10 ;  /* 0x0000001fff097819 */ /* 0x000fe4000001140a */
[----:B------:R-:W-:Y:S02]  /*00c0*/  ISETP.GE.AND P1, PT, R10, 0x40, PT ;  /* 0x000000400a00780c */ /* 0x000fe40003f26270 */
[----:B------:R-:W-:Y:S01]  /*00d0*/  LEA.HI R12, R9, R10, RZ, 0x4 ;  /* 0x0000000a090c7211 */ /* 0x000fe200078f20ff */
[----:B----4-:R-:W-:Y:S01]  /*00e0*/  IMAD.SHL.U32 R9, R6, 0x4, RZ ;  /* 0x0000000406097824 */ /* 0x010fe200078e00ff */
[----:B------:R-:W-:Y:S02]  /*00f0*/  SGXT.U32 R6, R11, 0x2 ;  /* 0x000000020b06781a */ /* 0x000fe40000000000 */
[C---:B------:R-:W-:Y:S01]  /*0100*/  LOP3.LUT R13, R12.reuse, 0xfffffff0, RZ, 0xc0, !PT ;  /* 0xfffffff00c0d7812 */ /* 0x040fe200078ec0ff */
[----:B------:R-:W-:Y:S01]  /*0110*/  IMAD.SHL.U32 R12, R12, 0x4, RZ ;  /* 0x000000040c0c7824 */ /* 0x000fe200078e00ff */
[----:B------:R-:W-:-:S03]  /*0120*/  LOP3.LUT R11, R9, R6, RZ, 0xfc, !PT ;  /* 0x00000006090b7212 */ /* 0x000fc600078efcff */
[----:B------:R-:W-:Y:S01]  /*0130*/  IMAD.IADD R13, R10, 0x1, -R13 ;  /* 0x000000010a0d7824 */ /* 0x000fe200078e0a0d */
[C---:B------:R-:W-:Y:S02]  /*0140*/  ISETP.GE.AND P0, PT, R11.reuse, 0x4, PT ;  /* 0x000000040b00780c */ /* 0x040fe40003f06270 */
[----:B------:R-:W-:Y:S01]  /*0150*/  LOP3.LUT R15, R12, 0xffffffc0, RZ, 0xc0, !PT ;  /* 0xffffffc00c0f7812 */ /* 0x000fe200078ec0ff */
[----:B------:R-:W-:Y:S01]  /*0160*/  IMAD R12, R11, 0x10, R13 ;  /* 0x000000100b0c7824 */ /* 0x000fe200078e020d */
[----:B------:R-:W-:-:S03]  /*0170*/  ISETP.LT.AND P0, PT, R10, 0x40, !P0 ;  /* 0x000000400a00780c */ /* 0x000fc60004701270 */
[----:B------:R-:W-:Y:S02]  /*0180*/  IMAD.IADD R11, R12, 0x1, R15 ;  /* 0x000000010c0b7824 */ /* 0x000fe400078e020f */
[----:B-----5:R-:W-:Y:S01]  /*0190*/  IMAD.WIDE R12, R13, 0x4, R2 ;  /* 0x000000040d0c7825 */ /* 0x020fe200078e0202 */
[----:B------:R-:W-:-:S03]  /*01a0*/  CS2R R2, SRZ ;  /* 0x0000000000027805 */ /* 0x000fc6000001ff00 */
[----:B--2---:R-:W-:Y:S01]  /*01b0*/  IMAD.WIDE R10, R11, 0x4, R4 ;  /* 0x000000040b0a7825 */ /* 0x004fe200078e0204 */
[----:B------:R-:W-:-:S04]  /*01c0*/  CS2R R4, SRZ ;  /* 0x0000000000047805 */ /* 0x000fc8000001ff00 */
[----:B------:R-:W2:Y:S04]  /*01d0*/  @P0 LDG.E.EL.64 R2, desc[UR6][R10.64] ;  /* 0x000000060a020981 */ /* 0x000ea8000c2e1b00 */
[----:B------:R1:W2:Y:S01]  /*01e0*/  @!P1 LDG.E.EL.64 R4, desc[UR6][R12.64] ;  /* 0x000000060c049981 */ /* 0x0002a2000c2e1b00 */
[----:B------:R-:W3:Y:S01]  /*01f0*/  S2UR UR5, SR_CgaCtaId ;  /* 0x00000000000579c3 */ /* 0x000ee20000008800 */
[----:B------:R-:W-:Y:S01]  /*0200*/  IMAD.SHL.U32 R15, R8, 0x8, RZ ;  /* 0x00000008080f7824 */ /* 0x000fe200078e00ff */
[----:B------:R-:W-:-:S04]  /*0210*/  UMOV UR4, 0x400 ;  /* 0x0000040000047882 */ /* 0x000fc80000000000 */
[----:B------:R-:W-:Y:S02]  /*0220*/  LOP3.LUT R14, R15, 0xf8, RZ, 0xc0, !PT ;  /* 0x000000f80f0e7812 */ /* 0x000fe400078ec0ff */
[----:B------:R-:W-:Y:S01]  /*0230*/  LOP3.LUT R6, R6, 0xf8, R15, 0xf8, !PT ;  /* 0x000000f806067812 */ /* 0x000fe200078ef80f */
[----:B---3--:R-:W-:-:S06]  /*0240*/  UPRMT UR4, UR5, 0x654, UR4 ;  /* 0x0000065405047896 */ /* 0x008fcc0008000004 */
[----:B-1----:R-:W-:-:S04]  /*0250*/  VIADD R13, R14, UR4 ;  /* 0x000000040e0d7c36 */ /* 0x002fc80008000000 */
[----:B------:R-:W-:Y:S01]  /*0260*/  IMAD R6, R6, 0x4, R13 ;  /* 0x0000000406067824 */ /* 0x000fe200078e020d */
[----:B------:R-:W-:Y:S02]  /*0270*/  SHF.R.U32.HI R8, RZ, 0x1, R8 ;  /* 0x00000001ff087819 */ /* 0x000fe40000011608 */
[----:B------:R-:W-:Y:S02]  /*0280*/  LOP3.LUT R9, R9, 0x2, R0, 0xf8, !PT ;  /* 0x0000000209097812 */ /* 0x000fe400078ef800 */
[----:B------:R-:W-:Y:S02]  /*0290*/  SGXT.U32 R8, R8, 0x6 ;  /* 0x000000060808781a */ /* 0x000fe40000000000 */
[----:B------:R-:W-:Y:S02]  /*02a0*/  ISETP.GE.AND P0, PT, R9, 0x4, PT ;  /* 0x000000040900780c */ /* 0x000fe40003f06270 */
[----:B------:R-:W-:-:S04]  /*02b0*/  LOP3.LUT R8, R7, R8, RZ, 0xfc, !PT ;  /* 0x0000000807087212 */ /* 0x000fc800078efcff */
[----:B------:R-:W-:Y:S02]  /*02c0*/  ISETP.LT.AND P0, PT, R8, 0x40, !P0 ;  /* 0x000000400800780c */ /* 0x000fe40004701270 */
[----:B------:R-:W-:Y:S02]  /*02d0*/  LOP3.LUT R0, R0, 0xfc, RZ, 0xc0, !PT ;  /* 0x000000fc00007812 */ /* 0x000fe400078ec0ff */
[----:B------:R-:W-:-:S04]  /*02e0*/  LOP3.LUT R15, R15, 0x3f8, RZ, 0xc0, !PT ;  /* 0x000003f80f0f7812 */ /* 0x000fc800078ec0ff */
[----:B------:R-:W-:Y:S01]  /*02f0*/  IADD3 R0, R15, UR4, R0 ;  /* 0x000000040f007c10 */ /* 0x000fe2000fffe000 */
[----:B--2---:R-:W-:Y:S01]  /*0300*/  FADD R2, R4, R2 ;  /* 0x0000000204027221 */ /* 0x004fe20000000000 */
[----:B------:R-:W-:-:S04]  /*0310*/  FADD R3, R5, R3 ;  /* 0x0000000305037221 */ /* 0x000fc80000000000 */
[----:B------:R1:W-:Y:S04]  /*0320*/  STS [R6], R2 ;  /* 0x0000000206007388 */ /* 0x0003e80000000800 */
[----:B------:R1:W-:Y:S01]  /*0330*/  STS [R6+0x14], R3 ;  /* 0x0000140306007388 */ /* 0x0003e20000000800 */
[----:B------:R-:W-:Y:S06]  /*0340*/  BAR.SYNC.DEFER_BLOCKING 0x0 ;  /* 0x0000000000007b1d */ /* 0x000fec0000010000 */
[----:B-1----:R-:W-:Y:S05]  /*0350*/  @!P0 EXIT ;  /* 0x000000000000894d */ /* 0x002fea0003800000 */
[----:B------:R-:W-:Y:S01]  /*0360*/  LDS R4, [R0] ;  /* 0x0000000000047984 */ /* 0x000fe20000000800 */
[----:B------:R-:W0:Y:S01]  /*0370*/  LDC.64 R2, c[0x0][0x220] ;  /* 0x00008800ff027b82 */ /* 0x000e220000000a00 */
[----:B------:R-:W-:Y:S02]  /*0380*/  IMAD R9, R8, 0x4, R9 ;  /* 0x0000000408097824 */ /* 0x000fe400078e0209 */
[----:B------:R-:W1:Y:S02]  /*0390*/  LDS R5, [R0+0x4] ;  /* 0x0000040000057984 */ /* 0x000e640000000800 */
[----:B0-----:R-:W-:-:S05]  /*03a0*/  IMAD.WIDE R2, R9, 0x4, R2 ;  /* 0x0000000409027825 */ /* 0x001fca00078e0202 */
[----:B-1----:R-:W-:Y:S01]  /*03b0*/  STG.E.64 desc[UR6][R2.64], R4 ;  /* 0x0000000402007986 */ /* 0x002fe2000c101b06 */
[----:B------:R-:W-:Y:S05]  /*03c0*/  EXIT ;  /* 0x000000000000794d */ /* 0x000fea0003800000 */
.L_x_0:
[----:B------:R-:W-:-:S00]  /*03d0*/  BRA `(.L_x_0) ;  /* 0xfffffffc00fc7947 */ /* 0x000fc0000383ffff */
[----:B------:R-:W-:-:S00]  /*03e0*/  NOP ;  /* 0x0000000000007918 */ /* 0x000fc00000000000 */
        /* <DEDUP_REMOVED lines=9> */
.L_x_1:


//--------------------- .nv.shared.triton_poi_fused_clone_1 --------------------------
	.section	.nv.shared.triton_poi_fused_clone_1,"aw",@nobits
	.sectionflags	@""
	.align	16
	.zero		1024


//--------------------- .nv.constant0.triton_poi_fused_clone_1 --------------------------
	.section	.nv.constant0.triton_poi_fused_clone_1,"a",@progbits
	.sectionflags	@""
	.align	4
.nv.constant0.triton_poi_fused_clone_1:
	.zero		560
